	.headerflags	@"EF_CUDA_TEXMODE_UNIFIED EF_CUDA_64BIT_ADDRESS EF_CUDA_ACCELERATORS EF_CUDA_SM90 EF_CUDA_VIRTUAL_SM(EF_CUDA_SM90)"
	.elftype	@"ET_EXEC"


//--------------------- .nv.info                  --------------------------
	.section	.nv.info,"",@"SHT_CUDA_INFO"
	.align	4


	//----- nvinfo : EIATTR_REGCOUNT
	.align		4
        /*0000*/ 	.byte	0x04, 0x2f
        /*0002*/ 	.short	(.L_1 - .L_0)
	.align		4
.L_0:
        /*0004*/ 	.word	index@(triton_poi_fused_add_8)
        /*0008*/ 	.word	0x00000014


	//----- nvinfo : EIATTR_MIN_STACK_SIZE
	.align		4
.L_1:
        /*000c*/ 	.byte	0x04, 0x12
        /*000e*/ 	.short	(.L_3 - .L_2)
	.align		4
.L_2:
        /*0010*/ 	.word	index@(triton_poi_fused_add_8)
        /*0014*/ 	.word	0x00000000


	//----- nvinfo : EIATTR_FRAME_SIZE
	.align		4
.L_3:
        /*0018*/ 	.byte	0x04, 0x11
        /*001a*/ 	.short	(.L_5 - .L_4)
	.align		4
.L_4:
        /*001c*/ 	.word	index@(triton_poi_fused_add_8)
        /*0020*/ 	.word	0x00000000


	//----- nvinfo : EIATTR_MIN_STACK_SIZE
	.align		4
.L_5:
        /*0024*/ 	.byte	0x04, 0x12
        /*0026*/ 	.short	(.L_7 - .L_6)
	.align		4
.L_6:
        /*0028*/ 	.word	index@(triton_poi_fused_add_8)
        /*002c*/ 	.word	0x00000000
.L_7:


//--------------------- .nv.info.triton_poi_fused_add_8 --------------------------
	.section	.nv.info.triton_poi_fused_add_8,"",@"SHT_CUDA_INFO"
	.sectionflags	@""
	.align	4


	//----- nvinfo : EIATTR_CUDA_API_VERSION
	.align		4
        /*0000*/ 	.byte	0x04, 0x37
        /*0002*/ 	.short	(.L_9 - .L_8)
.L_8:
        /*0004*/ 	.word	0x0000007c


	//----- nvinfo : EIATTR_KPARAM_INFO
	.align		4
.L_9:
        /*0008*/ 	.byte	0x04, 0x17
        /*000a*/ 	.short	(.L_11 - .L_10)
.L_10:
        /*000c*/ 	.word	0x00000000
        /*0010*/ 	.short	0x0004
        /*0012*/ 	.short	0x001c
        /*0014*/ 	.byte	0x00, 0xf0, 0x11, 0x00


	//----- nvinfo : EIATTR_KPARAM_INFO
	.align		4
.L_11:
        /*0018*/ 	.byte	0x04, 0x17
        /*001a*/ 	.short	(.L_13 - .L_12)
.L_12:
        /*001c*/ 	.word	0x00000000
        /*0020*/ 	.short	0x0003
        /*0022*/ 	.short	0x0018
        /*0024*/ 	.byte	0x00, 0xf0, 0x11, 0x00


	//----- nvinfo : EIATTR_KPARAM_INFO
	.align		4
.L_13:
        /*0028*/ 	.byte	0x04, 0x17
        /*002a*/ 	.short	(.L_15 - .L_14)
.L_14:
        /*002c*/ 	.word	0x00000000
        /*0030*/ 	.short	0x0002
        /*0032*/ 	.short	0x0010
        /*0034*/ 	.byte	0x00, 0xf4, 0x21, 0x00


	//----- nvinfo : EIATTR_KPARAM_INFO
	.align		4
.L_15:
        /*0038*/ 	.byte	0x04, 0x17
        /*003a*/ 	.short	(.L_17 - .L_16)
.L_16:
        /*003c*/ 	.word	0x00000000
        /*0040*/ 	.short	0x0001
        /*0042*/ 	.short	0x0008
        /*0044*/ 	.byte	0x00, 0xf4, 0x21, 0x00


	//----- nvinfo : EIATTR_KPARAM_INFO
	.align		4
.L_17:
        /*0048*/ 	.byte	0x04, 0x17
        /*004a*/ 	.short	(.L_19 - .L_18)
.L_18:
        /*004c*/ 	.word	0x00000000
        /*0050*/ 	.short	0x0000
        /*0052*/ 	.short	0x0000
        /*0054*/ 	.byte	0x00, 0xf4, 0x21, 0x00


	//----- nvinfo : EIATTR_SPARSE_MMA_MASK
	.align		4
.L_19:
        /*0058*/ 	.byte	0x03, 0x50
        /*005a*/ 	.short	0x0000


	//----- nvinfo : EIATTR_MAXREG_COUNT
	.align		4
        /*005c*/ 	.byte	0x03, 0x1b
        /*005e*/ 	.short	0x00ff


	//----- nvinfo : EIATTR_EXIT_INSTR_OFFSETS
	.align		4
        /*0060*/ 	.byte	0x04, 0x1c
        /*0062*/ 	.short	(.L_21 - .L_20)


	//   ....[0]....
.L_20:
        /*0064*/ 	.word	0x000003e0


	//   ....[1]....
        /*0068*/ 	.word	0x00000400


	//----- nvinfo : EIATTR_REQNTID
	.align		4
.L_21:
        /*006c*/ 	.byte	0x04, 0x10
        /*006e*/ 	.short	(.L_23 - .L_22)
.L_22:
        /*0070*/ 	.word	0x00000080
        /*0074*/ 	.word	0x00000001
        /*0078*/ 	.word	0x00000001


	//----- nvinfo : EIATTR_CBANK_PARAM_SIZE
	.align		4
.L_23:
        /*007c*/ 	.byte	0x03, 0x19
        /*007e*/ 	.short	0x0020


	//----- nvinfo : EIATTR_PARAM_CBANK
	.align		4
        /*0080*/ 	.byte	0x04, 0x0a
        /*0082*/ 	.short	(.L_25 - .L_24)
	.align		4
.L_24:
        /*0084*/ 	.word	index@(.nv.constant0.triton_poi_fused_add_8)
        /*0088*/ 	.short	0x0210
        /*008a*/ 	.short	0x0020


	//----- nvinfo : EIATTR_SW_WAR
	.align		4
.L_25:
        /*008c*/ 	.byte	0x04, 0x36
        /*008e*/ 	.short	(.L_27 - .L_26)
.L_26:
        /*0090*/ 	.word	0x00000008
.L_27:


//--------------------- .nv.callgraph             --------------------------
	.section	.nv.callgraph,"",@"SHT_CUDA_CALLGRAPH"
	.align	4
	.sectionentsize	8
	.align		4
        /*0000*/ 	.word	0x00000000
	.align		4
        /*0004*/ 	.word	0xffffffff
	.align		4
        /*0008*/ 	.word	0x00000000
	.align		4
        /*000c*/ 	.word	0xfffffffe
	.align		4
        /*0010*/ 	.word	0x00000000
	.align		4
        /*0014*/ 	.word	0xfffffffd
	.align		4
        /*0018*/ 	.word	0x00000000
	.align		4
        /*001c*/ 	.word	0xfffffffc


//--------------------- .text.triton_poi_fused_add_8 --------------------------
	.section	.text.triton_poi_fused_add_8,"ax",@progbits
	.sectionflags	@"SHF_BARRIERS=1"
	.align	128
        .global         triton_poi_fused_add_8
        .type           triton_poi_fused_add_8,@function
        .size           triton_poi_fused_add_8,(.L_x_1 - triton_poi_fused_add_8)
        .other          triton_poi_fused_add_8,@"STO_CUDA_ENTRY STV_DEFAULT"
triton_poi_fused_add_8:
.text.triton_poi_fused_add_8:
[----:B------:R-:W0:Y:S02]  /*0000*/  LDC R1, c[0x0][0x28] ;  /* 0x00000a00ff017b82 */ /* 0x000e240000000800 */
[----:B------:R-:W1:Y:S01]  /*0010*/  S2R R9, SR_CTAID.Y ;  /* 0x0000000000097919 */ /* 0x000e620000002600 */
[----:B------:R-:W2:Y:S01]  /*0020*/  LDC.64 R2, c[0x0][0x218] ;  /* 0x00008600ff027b82 */ /* 0x000ea20000000a00 */
[----:B------:R-:W-:Y:S01]  /*0030*/  ULDC.64 UR6, c[0x0][0x208] ;  /* 0x0000820000067ab9 */ /* 0x000fe20000000a00 */
[----:B------:R-:W3:Y:S01]  /*0040*/  S2R R15, SR_TID.X ;  /* 0x00000000000f7919 */ /* 0x000ee20000002100 */
[----:B------:R-:W4:Y:S01]  /*0050*/  S2R R13, SR_CTAID.X ;  /* 0x00000000000d7919 */ /* 0x000f220000002500 */
[----:B-1----:R-:W-:Y:S02]  /*0060*/  IMAD.SHL.U32 R9, R9, 0x40, RZ ;  /* 0x0000004009097824 */ /* 0x002fe400078e00ff */
[----:B---3--:R-:W-:Y:S01]  /*0070*/  IMAD.SHL.U32 R0, R15, 0x2, RZ ;  /* 0x000000020f007824 */ /* 0x008fe200078e00ff */
[----:B------:R-:W-:Y:S01]  /*0080*/  SHF.R.U32.HI R8, RZ, 0x5, R15 ;  /* 0x00000005ff087819 */ /* 0x000fe2000001160f */
[----:B----4-:R-:W-:-:S03]  /*0090*/  IMAD.SHL.U32 R13, R13, 0x4, RZ ;  /* 0x000000040d0d7824 */ /* 0x010fc600078e00ff */
[----:B------:R-:W-:Y:S02]  /*00a0*/  LOP3.LUT R4, R9, 0x3e, R0, 0xf8, !PT ;  /* 0x0000003e09047812 */ /* 0x000fe400078ef800 */
[----:B------:R-:W-:Y:S02]  /*00b0*/  SGXT.U32 R8, R8, 0x2 ;  /* 0x000000020808781a */ /* 0x000fe40000000000 */
[----:B------:R-:W-:-:S04]  /*00c0*/  SHF.R.S32.HI R5, RZ, 0x1f, R4 ;  /* 0x0000001fff057819 */ /* 0x000fc80000011404 */
[----:B------:R-:W-:Y:S02]  /*00d0*/  LEA.HI R6, R5, R4, RZ, 0x6 ;  /* 0x0000000405067211 */ /* 0x000fe400078f30ff */
[----:B------:R-:W-:Y:S02]  /*00e0*/  LOP3.LUT R5, R13, R8, RZ, 0xfc, !PT ;  /* 0x000000080d057212 */ /* 0x000fe400078efcff */
[C---:B------:R-:W-:Y:S01]  /*00f0*/  LOP3.LUT R7, R6.reuse, 0xffffffc0, RZ, 0xc0, !PT ;  /* 0xffffffc006077812 */ /* 0x040fe200078ec0ff */
[----:B------:R-:W-:Y:S01]  /*0100*/  IMAD.SHL.U32 R6, R6, 0x4, RZ ;  /* 0x0000000406067824 */ /* 0x000fe200078e00ff */
[----:B------:R-:W-:-:S03]  /*0110*/  ISETP.GE.AND P0, PT, R5, 0x4, PT ;  /* 0x000000040500780c */ /* 0x000fc60003f06270 */
[C---:B------:R-:W-:Y:S01]  /*0120*/  IMAD.IADD R10, R4.reuse, 0x1, -R7 ;  /* 0x00000001040a7824 */ /* 0x040fe200078e0a07 */
[----:B------:R-:W-:-:S03]  /*0130*/  ISETP.LT.AND P0, PT, R4, 0x100, !P0 ;  /* 0x000001000400780c */ /* 0x000fc60004701270 */
[----:B------:R-:W-:Y:S01]  /*0140*/  IMAD R10, R5, 0x40, R10 ;  /* 0x00000040050a7824 */ /* 0x000fe200078e020a */
[----:B------:R-:W-:Y:S01]  /*0150*/  LOP3.LUT R5, R6, 0xffffff00, RZ, 0xc0, !PT ;  /* 0xffffff0006057812 */ /* 0x000fe200078ec0ff */
[----:B------:R-:W1:Y:S04]  /*0160*/  S2UR UR5, SR_CgaCtaId ;  /* 0x00000000000579c3 */ /* 0x000e680000008800 */
[----:B------:R-:W-:-:S04]  /*0170*/  IMAD.IADD R5, R10, 0x1, R5 ;  /* 0x000000010a057824 */ /* 0x000fc800078e0205 */
[----:B--2---:R-:W-:Y:S01]  /*0180*/  IMAD.WIDE R10, R5, 0x4, R2 ;  /* 0x00000004050a7825 */ /* 0x004fe200078e0202 */
[----:B------:R-:W-:Y:S02]  /*0190*/  CS2R R4, SRZ ;  /* 0x0000000000047805 */ /* 0x000fe4000001ff00 */
[----:B------:R-:W-:Y:S01]  /*01a0*/  SHF.R.U32.HI R12, RZ, 0x1, R15 ;  /* 0x00000001ff0c7819 */ /* 0x000fe2000001160f */
[----:B------:R-:W-:Y:S01]  /*01b0*/  UMOV UR4, 0x400 ;  /* 0x0000040000047882 */ /* 0x000fe20000000000 */
[----:B------:R-:W2:Y:S02]  /*01c0*/  LDC.64 R6, c[0x0][0x220] ;  /* 0x00008800ff067b82 */ /* 0x000ea40000000a00 */
[----:B------:R3:W4:Y:S01]  /*01d0*/  @P0 LDG.E.EL.64 R4, desc[UR6][R10.64] ;  /* 0x000000060a040981 */ /* 0x000722000c2e1b00 */
[----:B------:R-:W-:Y:S01]  /*01e0*/  IMAD.SHL.U32 R15, R15, 0x8, RZ ;  /* 0x000000080f0f7824 */ /* 0x000fe200078e00ff */
[----:B------:R-:W-:Y:S02]  /*01f0*/  SGXT.U32 R12, R12, 0x6 ;  /* 0x000000060c0c781a */ /* 0x000fe40000000000 */
[----:B------:R-:W-:-:S02]  /*0200*/  CS2R R16, SRZ ;  /* 0x0000000000107805 */ /* 0x000fc4000001ff00 */
[----:B------:R-:W-:Y:S01]  /*0210*/  LOP3.LUT R13, R13, 0x2, R0, 0xf8, !PT ;  /* 0x000000020d0d7812 */ /* 0x000fe200078ef800 */
[----:B------:R-:W5:Y:S01]  /*0220*/  LDC.64 R2, c[0x0][0x210] ;  /* 0x00008400ff027b82 */ /* 0x000f620000000a00 */
[----:B------:R-:W-:Y:S02]  /*0230*/  LOP3.LUT R14, R15, 0xf8, RZ, 0xc0, !PT ;  /* 0x000000f80f0e7812 */ /* 0x000fe400078ec0ff */
[----:B------:R-:W-:Y:S01]  /*0240*/  LOP3.LUT R12, R9, R12, RZ, 0xfc, !PT ;  /* 0x0000000c090c7212 */ /* 0x000fe200078efcff */
[----:B-1----:R-:W-:Y:S01]  /*0250*/  UPRMT UR4, UR5, 0x654, UR4 ;  /* 0x0000065405047896 */ /* 0x002fe20008000004 */
[----:B------:R-:W-:Y:S02]  /*0260*/  LOP3.LUT R8, R8, 0xf8, R15, 0xf8, !PT ;  /* 0x000000f808087812 */ /* 0x000fe400078ef80f */
[----:B------:R-:W-:Y:S01]  /*0270*/  ISETP.GE.AND P1, PT, R13, 0x4, PT ;  /* 0x000000040d00780c */ /* 0x000fe20003f26270 */
[----:B---3--:R-:W-:Y:S02]  /*0280*/  IMAD R11, R12, 0x4, R13 ;  /* 0x000000040c0b7824 */ /* 0x008fe400078e020d */
[----:B------:R-:W-:Y:S01]  /*0290*/  VIADD R9, R14, UR4 ;  /* 0x000000040e097c36 */ /* 0x000fe20008000000 */
[----:B------:R-:W-:-:S03]  /*02a0*/  ISETP.LT.AND P0, PT, R12, 0x100, !P1 ;  /* 0x000001000c00780c */ /* 0x000fc60004f01270 */
[----:B------:R-:W-:Y:S02]  /*02b0*/  IMAD R8, R8, 0x4, R9 ;  /* 0x0000000408087824 */ /* 0x000fe400078e0209 */
[----:B--2---:R-:W-:Y:S01]  /*02c0*/  IMAD.WIDE R6, R13, 0x4, R6 ;  /* 0x000000040d067825 */ /* 0x004fe200078e0206 */
[----:B------:R-:W-:-:S03]  /*02d0*/  CS2R R12, SRZ ;  /* 0x00000000000c7805 */ /* 0x000fc6000001ff00 */
[----:B-----5:R-:W-:Y:S01]  /*02e0*/  IMAD.WIDE R2, R11, 0x4, R2 ;  /* 0x000000040b027825 */ /* 0x020fe200078e0202 */
[----:B----4-:R-:W-:Y:S04]  /*02f0*/  STS [R8], R4 ;  /* 0x0000000408007388 */ /* 0x010fe80000000800 */
[----:B------:R-:W-:Y:S01]  /*0300*/  STS [R8+0x14], R5 ;  /* 0x0000140508007388 */ /* 0x000fe20000000800 */
[----:B------:R-:W-:Y:S06]  /*0310*/  BAR.SYNC.DEFER_BLOCKING 0x0 ;  /* 0x0000000000007b1d */ /* 0x000fec0000010000 */
[----:B------:R-:W2:Y:S04]  /*0320*/  @!P1 LDG.E.EL.64 R16, desc[UR6][R6.64] ;  /* 0x0000000606109981 */ /* 0x000ea8000c2e1b00 */
[----:B------:R-:W2:Y:S01]  /*0330*/  @P0 LDG.E.EL.64 R12, desc[UR6][R2.64] ;  /* 0x00000006020c0981 */ /* 0x000ea2000c2e1b00 */
[----:B------:R-:W-:-:S02]  /*0340*/  LOP3.LUT R0, R0, 0xfc, RZ, 0xc0, !PT ;  /* 0x000000fc00007812 */ /* 0x000fc400078ec0ff */
[----:B------:R-:W-:-:S04]  /*0350*/  LOP3.LUT R15, R15, 0x3f8, RZ, 0xc0, !PT ;  /* 0x000003f80f0f7812 */ /* 0x000fc800078ec0ff */
[----:B------:R-:W-:-:S05]  /*0360*/  IADD3 R0, R15, UR4, R0 ;  /* 0x000000040f007c10 */ /* 0x000fca000fffe000 */
[----:B------:R-:W1:Y:S04]  /*0370*/  LDS R9, [R0] ;  /* 0x0000000000097984 */ /* 0x000e680000000800 */
[----:B------:R-:W3:Y:S01]  /*0380*/  LDS R10, [R0+0x4] ;  /* 0x00000400000a7984 */ /* 0x000ee20000000800 */
[----:B------:R-:W-:Y:S01]  /*0390*/  BAR.SYNC.DEFER_BLOCKING 0x0 ;  /* 0x0000000000007b1d */ /* 0x000fe20000010000 */
[----:B--2---:R-:W-:Y:S01]  /*03a0*/  FADD R12, R16, R12 ;  /* 0x0000000c100c7221 */ /* 0x004fe20000000000 */
[----:B------:R-:W-:-:S03]  /*03b0*/  FADD R13, R17, R13 ;  /* 0x0000000d110d7221 */ /* 0x000fc60000000000 */
[----:B-1----:R-:W-:Y:S01]  /*03c0*/  FADD R12, R9, R12 ;  /* 0x0000000c090c7221 */ /* 0x002fe20000000000 */
[----:B---3--:R-:W-:Y:S01]  /*03d0*/  FADD R13, R10, R13 ;  /* 0x0000000d0a0d7221 */ /* 0x008fe20000000000 */
[----:B------:R-:W-:Y:S06]  /*03e0*/  @!P0 EXIT ;  /* 0x000000000000894d */ /* 0x000fec0003800000 */
[----:B------:R-:W-:Y:S01]  /*03f0*/  STG.E.64 desc[UR6][R2.64], R12 ;  /* 0x0000000c02007986 */ /* 0x000fe2000c101b06 */
[----:B------:R-:W-:Y:S05]  /*0400*/  EXIT ;  /* 0x000000000000794d */ /* 0x000fea0003800000 */
.L_x_0:
[----:B------:R-:W-:-:S00]  /*0410*/  BRA `(.L_x_0) ;  /* 0xfffffffc00fc7947 */ /* 0x000fc0000383ffff */
[----:B------:R-:W-:-:S00]  /*0420*/  NOP ;  /* 0x0000000000007918 */ /* 0x000fc00000000000 */
        /* <DEDUP_REMOVED lines=13> */
.L_x_1:


//--------------------- .nv.shared.triton_poi_fused_add_8 --------------------------
	.section	.nv.shared.triton_poi_fused_add_8,"aw",@nobits
	.sectionflags	@""
	.align	16
	.zero		1024


//--------------------- .nv.constant0.triton_poi_fused_add_8 --------------------------
	.section	.nv.constant0.triton_poi_fused_add_8,"a",@progbits
	.sectionflags	@""
	.align	4
.nv.constant0.triton_poi_fused_add_8:
	.zero		560
